//
// Generated by NVIDIA NVVM Compiler
//
// Compiler Build ID: CL-36424714
// Cuda compilation tools, release 13.0, V13.0.88
// Based on NVVM 20.0.0
//

.version 9.0
.target sm_100
.address_size 64

	// .globl	_Z8mse_lossPKfS0_Pfi

.visible .entry _Z8mse_lossPKfS0_Pfi(
	.param .u64 .ptr .align 1 _Z8mse_lossPKfS0_Pfi_param_0,
	.param .u64 .ptr .align 1 _Z8mse_lossPKfS0_Pfi_param_1,
	.param .u64 .ptr .align 1 _Z8mse_lossPKfS0_Pfi_param_2,
	.param .u32 _Z8mse_lossPKfS0_Pfi_param_3
)
{
	.reg .pred 	%p<2>;
	.reg .b32 	%r<6>;
	.reg .b32 	%f<6>;
	.reg .b64 	%rd<11>;

	ld.param.u64 	%rd1, [_Z8mse_lossPKfS0_Pfi_param_0];
	ld.param.u64 	%rd2, [_Z8mse_lossPKfS0_Pfi_param_1];
	ld.param.u64 	%rd3, [_Z8mse_lossPKfS0_Pfi_param_2];
	ld.param.u32 	%r2, [_Z8mse_lossPKfS0_Pfi_param_3];
	mov.u32 	%r3, %ctaid.x;
	mov.u32 	%r4, %ntid.x;
	mov.u32 	%r5, %tid.x;
	mad.lo.s32 	%r1, %r3, %r4, %r5;
	setp.ge.s32 	%p1, %r1, %r2;
	@%p1 bra 	$L__BB0_2;
	cvta.to.global.u64 	%rd4, %rd1;
	cvta.to.global.u64 	%rd5, %rd2;
	cvta.to.global.u64 	%rd6, %rd3;
	mul.wide.s32 	%rd7, %r1, 4;
	add.s64 	%rd8, %rd4, %rd7;
	ld.global.f32 	%f1, [%rd8];
	add.s64 	%rd9, %rd5, %rd7;
	ld.global.f32 	%f2, [%rd9];
	sub.f32 	%f3, %f1, %f2;
	mul.f32 	%f4, %f3, 0f3F000000;
	mul.f32 	%f5, %f3, %f4;
	add.s64 	%rd10, %rd6, %rd7;
	st.global.f32 	[%rd10], %f5;
$L__BB0_2:
	ret;

}
	// .globl	_Z8mse_gradPKfS0_Pfi
.visible .entry _Z8mse_gradPKfS0_Pfi(
	.param .u64 .ptr .align 1 _Z8mse_gradPKfS0_Pfi_param_0,
	.param .u64 .ptr .align 1 _Z8mse_gradPKfS0_Pfi_param_1,
	.param .u64 .ptr .align 1 _Z8mse_gradPKfS0_Pfi_param_2,
	.param .u32 _Z8mse_gradPKfS0_Pfi_param_3
)
{
	.reg .pred 	%p<2>;
	.reg .b32 	%r<6>;
	.reg .b32 	%f<6>;
	.reg .b64 	%rd<11>;

	ld.param.u64 	%rd1, [_Z8mse_gradPKfS0_Pfi_param_0];
	ld.param.u64 	%rd2, [_Z8mse_gradPKfS0_Pfi_param_1];
	ld.param.u64 	%rd3, [_Z8mse_gradPKfS0_Pfi_param_2];
	ld.param.u32 	%r2, [_Z8mse_gradPKfS0_Pfi_param_3];
	mov.u32 	%r3, %ctaid.x;
	mov.u32 	%r4, %ntid.x;
	mov.u32 	%r5, %tid.x;
	mad.lo.s32 	%r1, %r3, %r4, %r5;
	setp.ge.s32 	%p1, %r1, %r2;
	@%p1 bra 	$L__BB1_2;
	cvta.to.global.u64 	%rd4, %rd1;
	cvta.to.global.u64 	%rd5, %rd2;
	cvta.to.global.u64 	%rd6, %rd3;
	mul.wide.s32 	%rd7, %r1, 4;
	add.s64 	%rd8, %rd4, %rd7;
	ld.global.f32 	%f1, [%rd8];
	add.s64 	%rd9, %rd5, %rd7;
	ld.global.f32 	%f2, [%rd9];
	sub.f32 	%f3, %f1, %f2;
	cvt.rn.f32.s32 	%f4, %r2;
	div.rn.f32 	%f5, %f3, %f4;
	add.s64 	%rd10, %rd6, %rd7;
	st.global.f32 	[%rd10], %f5;
$L__BB1_2:
	ret;

}
	// .globl	_Z6mse_fbPKfS0_PfS1_i
.visible .entry _Z6mse_fbPKfS0_PfS1_i(
	.param .u64 .ptr .align 1 _Z6mse_fbPKfS0_PfS1_i_param_0,
	.param .u64 .ptr .align 1 _Z6mse_fbPKfS0_PfS1_i_param_1,
	.param .u64 .ptr .align 1 _Z6mse_fbPKfS0_PfS1_i_param_2,
	.param .u64 .ptr .align 1 _Z6mse_fbPKfS0_PfS1_i_param_3,
	.param .u32 _Z6mse_fbPKfS0_PfS1_i_param_4
)
{
	.reg .pred 	%p<2>;
	.reg .b32 	%r<6>;
	.reg .b32 	%f<8>;
	.reg .b64 	%rd<14>;

	ld.param.u64 	%rd1, [_Z6mse_fbPKfS0_PfS1_i_param_0];
	ld.param.u64 	%rd2, [_Z6mse_fbPKfS0_PfS1_i_param_1];
	ld.param.u64 	%rd3, [_Z6mse_fbPKfS0_PfS1_i_param_2];
	ld.param.u64 	%rd4, [_Z6mse_fbPKfS0_PfS1_i_param_3];
	ld.param.u32 	%r2, [_Z6mse_fbPKfS0_PfS1_i_param_4];
	mov.u32 	%r3, %ctaid.x;
	mov.u32 	%r4, %ntid.x;
	mov.u32 	%r5, %tid.x;
	mad.lo.s32 	%r1, %r3, %r4, %r5;
	setp.ge.s32 	%p1, %r1, %r2;
	@%p1 bra 	$L__BB2_2;
	cvta.to.global.u64 	%rd5, %rd1;
	cvta.to.global.u64 	%rd6, %rd2;
	cvta.to.global.u64 	%rd7, %rd3;
	cvta.to.global.u64 	%rd8, %rd4;
	mul.wide.s32 	%rd9, %r1, 4;
	add.s64 	%rd10, %rd5, %rd9;
	ld.global.f32 	%f1, [%rd10];
	add.s64 	%rd11, %rd6, %rd9;
	ld.global.f32 	%f2, [%rd11];
	sub.f32 	%f3, %f1, %f2;
	mul.f32 	%f4, %f3, 0f3F000000;
	mul.f32 	%f5, %f3, %f4;
	add.s64 	%rd12, %rd7, %rd9;
	st.global.f32 	[%rd12], %f5;
	cvt.rn.f32.s32 	%f6, %r2;
	div.rn.f32 	%f7, %f3, %f6;
	add.s64 	%rd13, %rd8, %rd9;
	st.global.f32 	[%rd13], %f7;
$L__BB2_2:
	ret;

}


// ===== COMPILED SASS (sm_100) =====

	.target	sm_100

	.elftype	@"ET_EXEC"


//--------------------- .note.nv.tkinfo           --------------------------
	.section	.note.nv.tkinfo,"",@"SHT_NOTE"
	.sectionflags	@"SHF_NOTE_NV_TKINFO"
	.tkinfo
        /*0018*/ 	.word	0x00000002
        /*0030*/ 	.string	""
        /*0030*/ 	.string	"ptxas"
        /*0030*/ 	.string	"Cuda compilation tools, release 13.0, V13.0.88"
        /*0030*/ 	.string	"Build cuda_13.0.r13.0/compiler.36424714_0"
        /*0030*/ 	.string	"-arch sm_100 -m 64 "



//--------------------- .note.nv.cuinfo           --------------------------
	.section	.note.nv.cuinfo,"",@"SHT_NOTE"
	.sectionflags	@"SHF_NOTE_NV_CUINFO"
        /*0018*/ 	.short	0x0002
        /*001a*/ 	.short	0x0064
        /*001c*/ 	.short	0x0082
	.zero		2


//--------------------- .nv.info                  --------------------------
	.section	.nv.info,"",@"SHT_CUDA_INFO"
	.align	4


	//----- nvinfo : EIATTR_REGCOUNT
	.align		4
        /*0000*/ 	.byte	0x04, 0x2f
        /*0002*/ 	.short	(.L_1 - .L_0)
	.align		4
.L_0:
        /*0004*/ 	.word	index@(_Z8mse_lossPKfS0_Pfi)
        /*0008*/ 	.word	0x0000000e


	//----- nvinfo : EIATTR_FRAME_SIZE
	.align		4
.L_1:
        /*000c*/ 	.byte	0x04, 0x11
        /*000e*/ 	.short	(.L_3 - .L_2)
	.align		4
.L_2:
        /*0010*/ 	.word	index@(_Z8mse_lossPKfS0_Pfi)
        /*0014*/ 	.word	0x00000000


	//----- nvinfo : EIATTR_REGCOUNT
	.align		4
.L_3:
        /*0018*/ 	.byte	0x04, 0x2f
        /*001a*/ 	.short	(.L_5 - .L_4)
	.align		4
.L_4:
        /*001c*/ 	.word	index@(_Z8mse_gradPKfS0_Pfi)
        /*0020*/ 	.word	0x00000010


	//----- nvinfo : EIATTR_FRAME_SIZE
	.align		4
.L_5:
        /*0024*/ 	.byte	0x04, 0x11
        /*0026*/ 	.short	(.L_7 - .L_6)
	.align		4
.L_6:
        /*0028*/ 	.word	index@($__internal_1_$__cuda_sm3x_div_rn_noftz_f32_slowpath)
        /*002c*/ 	.word	0x00000000


	//----- nvinfo : EIATTR_FRAME_SIZE
	.align		4
.L_7:
        /*0030*/ 	.byte	0x04, 0x11
        /*0032*/ 	.short	(.L_9 - .L_8)
	.align		4
.L_8:
        /*0034*/ 	.word	index@(_Z8mse_gradPKfS0_Pfi)
        /*0038*/ 	.word	0x00000000


	//----- nvinfo : EIATTR_REGCOUNT
	.align		4
.L_9:
        /*003c*/ 	.byte	0x04, 0x2f
        /*003e*/ 	.short	(.L_11 - .L_10)
	.align		4
.L_10:
        /*0040*/ 	.word	index@(_Z6mse_fbPKfS0_PfS1_i)
        /*0044*/ 	.word	0x00000010


	//----- nvinfo : EIATTR_FRAME_SIZE
	.align		4
.L_11:
        /*0048*/ 	.byte	0x04, 0x11
        /*004a*/ 	.short	(.L_13 - .L_12)
	.align		4
.L_12:
        /*004c*/ 	.word	index@($__internal_0_$__cuda_sm3x_div_rn_noftz_f32_slowpath)
        /*0050*/ 	.word	0x00000000


	//----- nvinfo : EIATTR_FRAME_SIZE
	.align		4
.L_13:
        /*0054*/ 	.byte	0x04, 0x11
        /*0056*/ 	.short	(.L_15 - .L_14)
	.align		4
.L_14:
        /*0058*/ 	.word	index@(_Z6mse_fbPKfS0_PfS1_i)
        /*005c*/ 	.word	0x00000000


	//----- nvinfo : EIATTR_MIN_STACK_SIZE
	.align		4
.L_15:
        /*0060*/ 	.byte	0x04, 0x12
        /*0062*/ 	.short	(.L_17 - .L_16)
	.align		4
.L_16:
        /*0064*/ 	.word	index@(_Z6mse_fbPKfS0_PfS1_i)
        /*0068*/ 	.word	0x00000000


	//----- nvinfo : EIATTR_MIN_STACK_SIZE
	.align		4
.L_17:
        /*006c*/ 	.byte	0x04, 0x12
        /*006e*/ 	.short	(.L_19 - .L_18)
	.align		4
.L_18:
        /*0070*/ 	.word	index@(_Z8mse_gradPKfS0_Pfi)
        /*0074*/ 	.word	0x00000000


	//----- nvinfo : EIATTR_MIN_STACK_SIZE
	.align		4
.L_19:
        /*0078*/ 	.byte	0x04, 0x12
        /*007a*/ 	.short	(.L_21 - .L_20)
	.align		4
.L_20:
        /*007c*/ 	.word	index@(_Z8mse_lossPKfS0_Pfi)
        /*0080*/ 	.word	0x00000000
.L_21:


//--------------------- .nv.compat                --------------------------
	.section	.nv.compat,"",@"SHT_CUDA_COMPAT_INFO"
	.align	4
        /*0000*/ 	.byte	0x02, 0x09, 0x00, 0x00, 0x02, 0x02, 0x01, 0x00, 0x02, 0x05, 0x05, 0x00, 0x03, 0x07, 0x01, 0x01
        /*0010*/ 	.byte	0x02, 0x03, 0x00, 0x00, 0x02, 0x06, 0x01, 0x00, 0x04, 0x0b, 0x08, 0x00, 0x01, 0x00, 0x00, 0x00
        /*0020*/ 	.byte	0x00, 0x00, 0x00, 0x00


//--------------------- .nv.info._Z6mse_fbPKfS0_PfS1_i --------------------------
	.section	.nv.info._Z6mse_fbPKfS0_PfS1_i,"",@"SHT_CUDA_INFO"
	.sectionflags	@""
	.align	4


	//----- nvinfo : EIATTR_CUDA_API_VERSION
	.align		4
        /*0000*/ 	.byte	0x04, 0x37
        /*0002*/ 	.short	(.L_23 - .L_22)
.L_22:
        /*0004*/ 	.word	0x00000082


	//----- nvinfo : EIATTR_KPARAM_INFO
	.align		4
.L_23:
        /*0008*/ 	.byte	0x04, 0x17
        /*000a*/ 	.short	(.L_25 - .L_24)
.L_24:
        /*000c*/ 	.word	0x00000000
        /*0010*/ 	.short	0x0004
        /*0012*/ 	.short	0x0020
        /*0014*/ 	.byte	0x00, 0xf0, 0x11, 0x00


	//----- nvinfo : EIATTR_KPARAM_INFO
	.align		4
.L_25:
        /*0018*/ 	.byte	0x04, 0x17
        /*001a*/ 	.short	(.L_27 - .L_26)
.L_26:
        /*001c*/ 	.word	0x00000000
        /*0020*/ 	.short	0x0003
        /*0022*/ 	.short	0x0018
        /*0024*/ 	.byte	0x00, 0xf5, 0x21, 0x00


	//----- nvinfo : EIATTR_KPARAM_INFO
	.align		4
.L_27:
        /*0028*/ 	.byte	0x04, 0x17
        /*002a*/ 	.short	(.L_29 - .L_28)
.L_28:
        /*002c*/ 	.word	0x00000000
        /*0030*/ 	.short	0x0002
        /*0032*/ 	.short	0x0010
        /*0034*/ 	.byte	0x00, 0xf5, 0x21, 0x00


	//----- nvinfo : EIATTR_KPARAM_INFO
	.align		4
.L_29:
        /*0038*/ 	.byte	0x04, 0x17
        /*003a*/ 	.short	(.L_31 - .L_30)
.L_30:
        /*003c*/ 	.word	0x00000000
        /*0040*/ 	.short	0x0001
        /*0042*/ 	.short	0x0008
        /*0044*/ 	.byte	0x00, 0xf5, 0x21, 0x00


	//----- nvinfo : EIATTR_KPARAM_INFO
	.align		4
.L_31:
        /*0048*/ 	.byte	0x04, 0x17
        /*004a*/ 	.short	(.L_33 - .L_32)
.L_32:
        /*004c*/ 	.word	0x00000000
        /*0050*/ 	.short	0x0000
        /*0052*/ 	.short	0x0000
        /*0054*/ 	.byte	0x00, 0xf5, 0x21, 0x00


	//----- nvinfo : EIATTR_SPARSE_MMA_MASK
	.align		4
.L_33:
        /*0058*/ 	.byte	0x03, 0x50
        /*005a*/ 	.short	0x0000


	//----- nvinfo : EIATTR_MAXREG_COUNT
	.align		4
        /*005c*/ 	.byte	0x03, 0x1b
        /*005e*/ 	.short	0x00ff


	//----- nvinfo : EIATTR_MERCURY_ISA_VERSION
	.align		4
        /*0060*/ 	.byte	0x03, 0x5f
        /*0062*/ 	.short	0x0101


	//----- nvinfo : EIATTR_VRC_CTA_INIT_COUNT
	.align		4
        /*0064*/ 	.byte	0x02, 0x4a
	.zero		1
	.zero		1


	//----- nvinfo : EIATTR_EXIT_INSTR_OFFSETS
	.align		4
        /*0068*/ 	.byte	0x04, 0x1c
        /*006a*/ 	.short	(.L_35 - .L_34)


	//   ....[0]....
.L_34:
        /*006c*/ 	.word	0x00000070


	//   ....[1]....
        /*0070*/ 	.word	0x00000260


	//----- nvinfo : EIATTR_CRS_STACK_SIZE
	.align		4
.L_35:
        /*0074*/ 	.byte	0x04, 0x1e
        /*0076*/ 	.short	(.L_37 - .L_36)
.L_36:
        /*0078*/ 	.word	0x00000000


	//----- nvinfo : EIATTR_CBANK_PARAM_SIZE
	.align		4
.L_37:
        /*007c*/ 	.byte	0x03, 0x19
        /*007e*/ 	.short	0x0024


	//----- nvinfo : EIATTR_PARAM_CBANK
	.align		4
        /*0080*/ 	.byte	0x04, 0x0a
        /*0082*/ 	.short	(.L_39 - .L_38)
	.align		4
.L_38:
        /*0084*/ 	.word	index@(.nv.constant0._Z6mse_fbPKfS0_PfS1_i)
        /*0088*/ 	.short	0x0380
        /*008a*/ 	.short	0x0024


	//----- nvinfo : EIATTR_SW_WAR
	.align		4
.L_39:
        /*008c*/ 	.byte	0x04, 0x36
        /*008e*/ 	.short	(.L_41 - .L_40)
.L_40:
        /*0090*/ 	.word	0x00000008
.L_41:


//--------------------- .nv.info._Z8mse_gradPKfS0_Pfi --------------------------
	.section	.nv.info._Z8mse_gradPKfS0_Pfi,"",@"SHT_CUDA_INFO"
	.sectionflags	@""
	.align	4


	//----- nvinfo : EIATTR_CUDA_API_VERSION
	.align		4
        /*0000*/ 	.byte	0x04, 0x37
        /*0002*/ 	.short	(.L_43 - .L_42)
.L_42:
        /*0004*/ 	.word	0x00000082


	//----- nvinfo : EIATTR_KPARAM_INFO
	.align		4
.L_43:
        /*0008*/ 	.byte	0x04, 0x17
        /*000a*/ 	.short	(.L_45 - .L_44)
.L_44:
        /*000c*/ 	.word	0x00000000
        /*0010*/ 	.short	0x0003
        /*0012*/ 	.short	0x0018
        /*0014*/ 	.byte	0x00, 0xf0, 0x11, 0x00


	//----- nvinfo : EIATTR_KPARAM_INFO
	.align		4
.L_45:
        /*0018*/ 	.byte	0x04, 0x17
        /*001a*/ 	.short	(.L_47 - .L_46)
.L_46:
        /*001c*/ 	.word	0x00000000
        /*0020*/ 	.short	0x0002
        /*0022*/ 	.short	0x0010
        /*0024*/ 	.byte	0x00, 0xf5, 0x21, 0x00


	//----- nvinfo : EIATTR_KPARAM_INFO
	.align		4
.L_47:
        /*0028*/ 	.byte	0x04, 0x17
        /*002a*/ 	.short	(.L_49 - .L_48)
.L_48:
        /*002c*/ 	.word	0x00000000
        /*0030*/ 	.short	0x0001
        /*0032*/ 	.short	0x0008
        /*0034*/ 	.byte	0x00, 0xf5, 0x21, 0x00


	//----- nvinfo : EIATTR_KPARAM_INFO
	.align		4
.L_49:
        /*0038*/ 	.byte	0x04, 0x17
        /*003a*/ 	.short	(.L_51 - .L_50)
.L_50:
        /*003c*/ 	.word	0x00000000
        /*0040*/ 	.short	0x0000
        /*0042*/ 	.short	0x0000
        /*0044*/ 	.byte	0x00, 0xf5, 0x21, 0x00


	//----- nvinfo : EIATTR_SPARSE_MMA_MASK
	.align		4
.L_51:
        /*0048*/ 	.byte	0x03, 0x50
        /*004a*/ 	.short	0x0000


	//----- nvinfo : EIATTR_MAXREG_COUNT
	.align		4
        /*004c*/ 	.byte	0x03, 0x1b
        /*004e*/ 	.short	0x00ff


	//----- nvinfo : EIATTR_MERCURY_ISA_VERSION
	.align		4
        /*0050*/ 	.byte	0x03, 0x5f
        /*0052*/ 	.short	0x0101


	//----- nvinfo : EIATTR_VRC_CTA_INIT_COUNT
	.align		4
        /*0054*/ 	.byte	0x02, 0x4a
	.zero		1
	.zero		1


	//----- nvinfo : EIATTR_EXIT_INSTR_OFFSETS
	.align		4
        /*0058*/ 	.byte	0x04, 0x1c
        /*005a*/ 	.short	(.L_53 - .L_52)


	//   ....[0]....
.L_52:
        /*005c*/ 	.word	0x00000070


	//   ....[1]....
        /*0060*/ 	.word	0x00000210


	//----- nvinfo : EIATTR_CRS_STACK_SIZE
	.align		4
.L_53:
        /*0064*/ 	.byte	0x04, 0x1e
        /*0066*/ 	.short	(.L_55 - .L_54)
.L_54:
        /*0068*/ 	.word	0x00000000


	//----- nvinfo : EIATTR_CBANK_PARAM_SIZE
	.align		4
.L_55:
        /*006c*/ 	.byte	0x03, 0x19
        /*006e*/ 	.short	0x001c


	//----- nvinfo : EIATTR_PARAM_CBANK
	.align		4
        /*0070*/ 	.byte	0x04, 0x0a
        /*0072*/ 	.short	(.L_57 - .L_56)
	.align		4
.L_56:
        /*0074*/ 	.word	index@(.nv.constant0._Z8mse_gradPKfS0_Pfi)
        /*0078*/ 	.short	0x0380
        /*007a*/ 	.short	0x001c


	//----- nvinfo : EIATTR_SW_WAR
	.align		4
.L_57:
        /*007c*/ 	.byte	0x04, 0x36
        /*007e*/ 	.short	(.L_59 - .L_58)
.L_58:
        /*0080*/ 	.word	0x00000008
.L_59:


//--------------------- .nv.info._Z8mse_lossPKfS0_Pfi --------------------------
	.section	.nv.info._Z8mse_lossPKfS0_Pfi,"",@"SHT_CUDA_INFO"
	.sectionflags	@""
	.align	4


	//----- nvinfo : EIATTR_CUDA_API_VERSION
	.align		4
        /*0000*/ 	.byte	0x04, 0x37
        /*0002*/ 	.short	(.L_61 - .L_60)
.L_60:
        /*0004*/ 	.word	0x00000082


	//----- nvinfo : EIATTR_KPARAM_INFO
	.align		4
.L_61:
        /*0008*/ 	.byte	0x04, 0x17
        /*000a*/ 	.short	(.L_63 - .L_62)
.L_62:
        /*000c*/ 	.word	0x00000000
        /*0010*/ 	.short	0x0003
        /*0012*/ 	.short	0x0018
        /*0014*/ 	.byte	0x00, 0xf0, 0x11, 0x00


	//----- nvinfo : EIATTR_KPARAM_INFO
	.align		4
.L_63:
        /*0018*/ 	.byte	0x04, 0x17
        /*001a*/ 	.short	(.L_65 - .L_64)
.L_64:
        /*001c*/ 	.word	0x00000000
        /*0020*/ 	.short	0x0002
        /*0022*/ 	.short	0x0010
        /*0024*/ 	.byte	0x00, 0xf5, 0x21, 0x00


	//----- nvinfo : EIATTR_KPARAM_INFO
	.align		4
.L_65:
        /*0028*/ 	.byte	0x04, 0x17
        /*002a*/ 	.short	(.L_67 - .L_66)
.L_66:
        /*002c*/ 	.word	0x00000000
        /*0030*/ 	.short	0x0001
        /*0032*/ 	.short	0x0008
        /*0034*/ 	.byte	0x00, 0xf5, 0x21, 0x00


	//----- nvinfo : EIATTR_KPARAM_INFO
	.align		4
.L_67:
        /*0038*/ 	.byte	0x04, 0x17
        /*003a*/ 	.short	(.L_69 - .L_68)
.L_68:
        /*003c*/ 	.word	0x00000000
        /*0040*/ 	.short	0x0000
        /*0042*/ 	.short	0x0000
        /*0044*/ 	.byte	0x00, 0xf5, 0x21, 0x00


	//----- nvinfo : EIATTR_SPARSE_MMA_MASK
	.align		4
.L_69:
        /*0048*/ 	.byte	0x03, 0x50
        /*004a*/ 	.short	0x0000


	//----- nvinfo : EIATTR_MAXREG_COUNT
	.align		4
        /*004c*/ 	.byte	0x03, 0x1b
        /*004e*/ 	.short	0x00ff


	//----- nvinfo : EIATTR_MERCURY_ISA_VERSION
	.align		4
        /*0050*/ 	.byte	0x03, 0x5f
        /*0052*/ 	.short	0x0101


	//----- nvinfo : EIATTR_VRC_CTA_INIT_COUNT
	.align		4
        /*0054*/ 	.byte	0x02, 0x4a
	.zero		1
	.zero		1


	//----- nvinfo : EIATTR_EXIT_INSTR_OFFSETS
	.align		4
        /*0058*/ 	.byte	0x04, 0x1c
        /*005a*/ 	.short	(.L_71 - .L_70)


	//   ....[0]....
.L_70:
        /*005c*/ 	.word	0x00000070


	//   ....[1]....
        /*0060*/ 	.word	0x00000150


	//----- nvinfo : EIATTR_CBANK_PARAM_SIZE
	.align		4
.L_71:
        /*0064*/ 	.byte	0x03, 0x19
        /*0066*/ 	.short	0x001c


	//----- nvinfo : EIATTR_PARAM_CBANK
	.align		4
        /*0068*/ 	.byte	0x04, 0x0a
        /*006a*/ 	.short	(.L_73 - .L_72)
	.align		4
.L_72:
        /*006c*/ 	.word	index@(.nv.constant0._Z8mse_lossPKfS0_Pfi)
        /*0070*/ 	.short	0x0380
        /*0072*/ 	.short	0x001c


	//----- nvinfo : EIATTR_SW_WAR
	.align		4
.L_73:
        /*0074*/ 	.byte	0x04, 0x36
        /*0076*/ 	.short	(.L_75 - .L_74)
.L_74:
        /*0078*/ 	.word	0x00000008
.L_75:


//--------------------- .nv.callgraph             --------------------------
	.section	.nv.callgraph,"",@"SHT_CUDA_CALLGRAPH"
	.align	4
	.sectionentsize	8
	.align		4
        /*0000*/ 	.word	0x00000000
	.align		4
        /*0004*/ 	.word	0xffffffff
	.align		4
        /*0008*/ 	.word	0x00000000
	.align		4
        /*000c*/ 	.word	0xfffffffe
	.align		4
        /*0010*/ 	.word	0x00000000
	.align		4
        /*0014*/ 	.word	0xfffffffd
	.align		4
        /*0018*/ 	.word	0x00000000
	.align		4
        /*001c*/ 	.word	0xfffffffc


//--------------------- .text._Z6mse_fbPKfS0_PfS1_i --------------------------
	.section	.text._Z6mse_fbPKfS0_PfS1_i,"ax",@progbits
	.align	128
        .global         _Z6mse_fbPKfS0_PfS1_i
        .type           _Z6mse_fbPKfS0_PfS1_i,@function
        .size           _Z6mse_fbPKfS0_PfS1_i,(.L_x_29 - _Z6mse_fbPKfS0_PfS1_i)
        .other          _Z6mse_fbPKfS0_PfS1_i,@"STO_CUDA_ENTRY STV_DEFAULT"
_Z6mse_fbPKfS0_PfS1_i:
.text._Z6mse_fbPKfS0_PfS1_i:
[----:B------:R-:W-:Y:S01]  /*0000*/  LDC R1, c[0x0][0x37c] ;  /* 0x0000df00ff017b82 */ /* 0x000fe20000000800 */
[----:B------:R-:W0:Y:S07]  /*0010*/  S2R R3, SR_TID.X ;  /* 0x0000000000037919 */ /* 0x000e2e0000002100 */
[----:B------:R-:W0:Y:S01]  /*0020*/  S2UR UR4, SR_CTAID.X ;  /* 0x00000000000479c3 */ /* 0x000e220000002500 */
[----:B------:R-:W1:Y:S07]  /*0030*/  LDCU UR6, c[0x0][0x3a0] ;  /* 0x00007400ff0677ac */ /* 0x000e6e0008000800 */
[----:B------:R-:W0:Y:S02]  /*0040*/  LDC R2, c[0x0][0x360] ;  /* 0x0000d800ff027b82 */ /* 0x000e240000000800 */
[----:B0-----:R-:W-:-:S05]  /*0050*/  IMAD R2, R2, UR4, R3 ;  /* 0x0000000402027c24 */ /* 0x001fca000f8e0203 */
[----:B-1----:R-:W-:-:S13]  /*0060*/  ISETP.GE.AND P0, PT, R2, UR6, PT ;  /* 0x0000000602007c0c */ /* 0x002fda000bf06270 */
[----:B------:R-:W-:Y:S05]  /*0070*/  @P0 EXIT ;  /* 0x000000000000094d */ /* 0x000fea0003800000 */
[----:B------:R-:W0:Y:S01]  /*0080*/  LDC.64 R6, c[0x0][0x388] ;  /* 0x0000e200ff067b82 */ /* 0x000e220000000a00 */
[----:B------:R-:W1:Y:S07]  /*0090*/  LDCU.64 UR4, c[0x0][0x358] ;  /* 0x00006b00ff0477ac */ /* 0x000e6e0008000a00 */
[----:B------:R-:W2:Y:S08]  /*00a0*/  LDC.64 R4, c[0x0][0x380] ;  /* 0x0000e000ff047b82 */ /* 0x000eb00000000a00 */
[----:B------:R-:W3:Y:S01]  /*00b0*/  LDC.64 R8, c[0x0][0x390] ;  /* 0x0000e400ff087b82 */ /* 0x000ee20000000a00 */
[----:B0-----:R-:W-:-:S06]  /*00c0*/  IMAD.WIDE R6, R2, 0x4, R6 ;  /* 0x0000000402067825 */ /* 0x001fcc00078e0206 */
[----:B-1----:R-:W4:Y:S01]  /*00d0*/  LDG.E R7, desc[UR4][R6.64] ;  /* 0x0000000406077981 */ /* 0x002f22000c1e1900 */
[----:B--2---:R-:W-:-:S05]  /*00e0*/  IMAD.WIDE R4, R2, 0x4, R4 ;  /* 0x0000000402047825 */ /* 0x004fca00078e0204 */
[----:B------:R-:W4:Y:S01]  /*00f0*/  LDG.E R0, desc[UR4][R4.64] ;  /* 0x0000000404007981 */ /* 0x000f22000c1e1900 */
[----:B------:R-:W-:-:S04]  /*0100*/  I2FP.F32.S32 R11, UR6 ;  /* 0x00000006000b7c45 */ /* 0x000fc80008201400 */
[----:B------:R-:W0:Y:S01]  /*0110*/  MUFU.RCP R10, R11 ;  /* 0x0000000b000a7308 */ /* 0x000e220000001000 */
[----:B---3--:R-:W-:Y:S01]  /*0120*/  IMAD.WIDE R8, R2, 0x4, R8 ;  /* 0x0000000402087825 */ /* 0x008fe200078e0208 */
[----:B------:R-:W-:Y:S03]  /*0130*/  BSSY.RECONVERGENT B0, `(.L_x_0) ;  /* 0x000000f000007945 */ /* 0x000fe60003800200 */
[----:B0-----:R-:W-:-:S04]  /*0140*/  FFMA R13, -R11, R10, 1 ;  /* 0x3f8000000b0d7423 */ /* 0x001fc8000000010a */
[----:B------:R-:W-:Y:S01]  /*0150*/  FFMA R13, R10, R13, R10 ;  /* 0x0000000d0a0d7223 */ /* 0x000fe2000000000a */
[----:B----4-:R-:W-:-:S04]  /*0160*/  FADD R0, R0, -R7 ;  /* 0x8000000700007221 */ /* 0x010fc80000000000 */
[----:B------:R-:W-:-:S04]  /*0170*/  FMUL R3, R0, 0.5 ;  /* 0x3f00000000037820 */ /* 0x000fc80000400000 */
[C---:B------:R-:W-:Y:S01]  /*0180*/  FMUL R3, R0.reuse, R3 ;  /* 0x0000000300037220 */ /* 0x040fe20000400000 */
[----:B------:R-:W0:Y:S04]  /*0190*/  FCHK P0, R0, R11 ;  /* 0x0000000b00007302 */ /* 0x000e280000000000 */
[----:B------:R1:W-:Y:S01]  /*01a0*/  STG.E desc[UR4][R8.64], R3 ;  /* 0x0000000308007986 */ /* 0x0003e2000c101904 */
[----:B------:R-:W-:-:S04]  /*01b0*/  FFMA R4, R0, R13, RZ ;  /* 0x0000000d00047223 */ /* 0x000fc800000000ff */
[----:B------:R-:W-:-:S04]  /*01c0*/  FFMA R5, -R11, R4, R0 ;  /* 0x000000040b057223 */ /* 0x000fc80000000100 */
[----:B------:R-:W-:Y:S01]  /*01d0*/  FFMA R13, R13, R5, R4 ;  /* 0x000000050d0d7223 */ /* 0x000fe20000000004 */
[----:B0-----:R-:W-:Y:S06]  /*01e0*/  @!P0 BRA `(.L_x_1) ;  /* 0x00000000000c8947 */ /* 0x001fec0003800000 */
[----:B------:R-:W-:-:S07]  /*01f0*/  MOV R4, 0x210 ;  /* 0x0000021000047802 */ /* 0x000fce0000000f00 */
[----:B-1----:R-:W-:Y:S05]  /*0200*/  CALL.REL.NOINC `($__internal_0_$__cuda_sm3x_div_rn_noftz_f32_slowpath) ;  /* 0x0000000000187944 */ /* 0x002fea0003c00000 */
[----:B------:R-:W-:-:S07]  /*0210*/  IMAD.MOV.U32 R13, RZ, RZ, R0 ;  /* 0x000000ffff0d7224 */ /* 0x000fce00078e0000 */
.L_x_1:
[----:B------:R-:W-:Y:S05]  /*0220*/  BSYNC.RECONVERGENT B0 ;  /* 0x0000000000007941 */ /* 0x000fea0003800200 */
.L_x_0:
[----:B------:R-:W1:Y:S02]  /*0230*/  LDC.64 R4, c[0x0][0x398] ;  /* 0x0000e600ff047b82 */ /* 0x000e640000000a00 */
[----:B-1----:R-:W-:-:S05]  /*0240*/  IMAD.WIDE R2, R2, 0x4, R4 ;  /* 0x0000000402027825 */ /* 0x002fca00078e0204 */
[----:B------:R-:W-:Y:S01]  /*0250*/  STG.E desc[UR4][R2.64], R13 ;  /* 0x0000000d02007986 */ /* 0x000fe2000c101904 */
[----:B------:R-:W-:Y:S05]  /*0260*/  EXIT ;  /* 0x000000000000794d */ /* 0x000fea0003800000 */
        .weak           $__internal_0_$__cuda_sm3x_div_rn_noftz_f32_slowpath
        .type           $__internal_0_$__cuda_sm3x_div_rn_noftz_f32_slowpath,@function
        .size           $__internal_0_$__cuda_sm3x_div_rn_noftz_f32_slowpath,(.L_x_29 - $__internal_0_$__cuda_sm3x_div_rn_noftz_f32_slowpath)
$__internal_0_$__cuda_sm3x_div_rn_noftz_f32_slowpath:
[----:B------:R-:W-:Y:S01]  /*0270*/  SHF.R.U32.HI R5, RZ, 0x17, R11 ;  /* 0x00000017ff057819 */ /* 0x000fe2000001160b */
[----:B------:R-:W-:Y:S01]  /*0280*/  BSSY.RECONVERGENT B1, `(.L_x_2) ;  /* 0x0000064000017945 */ /* 0x000fe20003800200 */
[--C-:B------:R-:W-:Y:S01]  /*0290*/  SHF.R.U32.HI R3, RZ, 0x17, R0.reuse ;  /* 0x00000017ff037819 */ /* 0x100fe20000011600 */
[----:B------:R-:W-:Y:S01]  /*02a0*/  IMAD.MOV.U32 R7, RZ, RZ, R0 ;  /* 0x000000ffff077224 */ /* 0x000fe200078e0000 */
[----:B------:R-:W-:Y:S02]  /*02b0*/  LOP3.LUT R6, R5, 0xff, RZ, 0xc0, !PT ;  /* 0x000000ff05067812 */ /* 0x000fe400078ec0ff */
[----:B------:R-:W-:-:S03]  /*02c0*/  LOP3.LUT R5, R3, 0xff, RZ, 0xc0, !PT ;  /* 0x000000ff03057812 */ /* 0x000fc600078ec0ff */
[----:B------:R-:W-:Y:S02]  /*02d0*/  VIADD R10, R6, 0xffffffff ;  /* 0xffffffff060a7836 */ /* 0x000fe40000000000 */
[----:B------:R-:W-:-:S03]  /*02e0*/  VIADD R9, R5, 0xffffffff ;  /* 0xffffffff05097836 */ /* 0x000fc60000000000 */
[----:B------:R-:W-:-:S04]  /*02f0*/  ISETP.GT.U32.AND P0, PT, R10, 0xfd, PT ;  /* 0x000000fd0a00780c */ /* 0x000fc80003f04070 */
[----:B------:R-:W-:-:S13]  /*0300*/  ISETP.GT.U32.OR P0, PT, R9, 0xfd, P0 ;  /* 0x000000fd0900780c */ /* 0x000fda0000704470 */
[----:B------:R-:W-:Y:S01]  /*0310*/  @!P0 IMAD.MOV.U32 R8, RZ, RZ, RZ ;  /* 0x000000ffff088224 */ /* 0x000fe200078e00ff */
[----:B------:R-:W-:Y:S06]  /*0320*/  @!P0 BRA `(.L_x_3) ;  /* 0x0000000000608947 */ /* 0x000fec0003800000 */
[----:B------:R-:W-:Y:S01]  /*0330*/  FSETP.GTU.FTZ.AND P0, PT, |R0|, +INF , PT ;  /* 0x7f8000000000780b */ /* 0x000fe20003f1c200 */
[----:B------:R-:W-:Y:S01]  /*0340*/  IMAD.MOV.U32 R3, RZ, RZ, R11 ;  /* 0x000000ffff037224 */ /* 0x000fe200078e000b */
[----:B------:R-:W-:-:S04]  /*0350*/  FSETP.GTU.FTZ.AND P1, PT, |R11|, +INF , PT ;  /* 0x7f8000000b00780b */ /* 0x000fc80003f3c200 */
[----:B------:R-:W-:-:S13]  /*0360*/  PLOP3.LUT P0, PT, P0, P1, PT, 0xf8, 0x8f ;  /* 0x00000000008f781c */ /* 0x000fda0000703f70 */
[----:B------:R-:W-:Y:S05]  /*0370*/  @P0 BRA `(.L_x_4) ;  /* 0x00000004004c0947 */ /* 0x000fea0003800000 */
[----:B------:R-:W-:-:S13]  /*0380*/  LOP3.LUT P0, RZ, R11, 0x7fffffff, R7, 0xc8, !PT ;  /* 0x7fffffff0bff7812 */ /* 0x000fda000780c807 */
[----:B------:R-:W-:Y:S05]  /*0390*/  @!P0 BRA `(.L_x_5) ;  /* 0x00000004003c8947 */ /* 0x000fea0003800000 */
[C---:B------:R-:W-:Y:S02]  /*03a0*/  FSETP.NEU.FTZ.AND P2, PT, |R0|.reuse, +INF , PT ;  /* 0x7f8000000000780b */ /* 0x040fe40003f5d200 */
[----:B------:R-:W-:Y:S02]  /*03b0*/  FSETP.NEU.FTZ.AND P1, PT, |R3|, +INF , PT ;  /* 0x7f8000000300780b */ /* 0x000fe40003f3d200 */
[----:B------:R-:W-:-:S11]  /*03c0*/  FSETP.NEU.FTZ.AND P0, PT, |R0|, +INF , PT ;  /* 0x7f8000000000780b */ /* 0x000fd60003f1d200 */
[----:B------:R-:W-:Y:S05]  /*03d0*/  @!P1 BRA !P2, `(.L_x_5) ;  /* 0x00000004002c9947 */ /* 0x000fea0005000000 */
[----:B------:R-:W-:-:S04]  /*03e0*/  LOP3.LUT P2, RZ, R7, 0x7fffffff, RZ, 0xc0, !PT ;  /* 0x7fffffff07ff7812 */ /* 0x000fc8000784c0ff */
[----:B------:R-:W-:-:S13]  /*03f0*/  PLOP3.LUT P1, PT, P1, P2, PT, 0x2f, 0xf2 ;  /* 0x0000000000f2781c */ /* 0x000fda0000f24577 */
[----:B------:R-:W-:Y:S05]  /*0400*/  @P1 BRA `(.L_x_6) ;  /* 0x0000000400181947 */ /* 0x000fea0003800000 */
[----:B------:R-:W-:-:S04]  /*0410*/  LOP3.LUT P1, RZ, R11, 0x7fffffff, RZ, 0xc0, !PT ;  /* 0x7fffffff0bff7812 */ /* 0x000fc8000782c0ff */
[----:B------:R-:W-:-:S13]  /*0420*/  PLOP3.LUT P0, PT, P0, P1, PT, 0x2f, 0xf2 ;  /* 0x0000000000f2781c */ /* 0x000fda0000702577 */
[----:B------:R-:W-:Y:S05]  /*0430*/  @P0 BRA `(.L_x_7) ;  /* 0x0000000400000947 */ /* 0x000fea0003800000 */
[----:B------:R-:W-:Y:S02]  /*0440*/  ISETP.GE.AND P0, PT, R9, RZ, PT ;  /* 0x000000ff0900720c */ /* 0x000fe40003f06270 */
[----:B------:R-:W-:-:S11]  /*0450*/  ISETP.GE.AND P1, PT, R10, RZ, PT ;  /* 0x000000ff0a00720c */ /* 0x000fd60003f26270 */
[----:B------:R-:W-:Y:S02]  /*0460*/  @P0 IMAD.MOV.U32 R8, RZ, RZ, RZ ;  /* 0x000000ffff080224 */ /* 0x000fe400078e00ff */
[----:B------:R-:W-:Y:S01]  /*0470*/  @!P0 FFMA R7, R0, 1.84467440737095516160e+19, RZ ;  /* 0x5f80000000078823 */ /* 0x000fe200000000ff */
[----:B------:R-:W-:Y:S02]  /*0480*/  @!P0 IMAD.MOV.U32 R8, RZ, RZ, -0x40 ;  /* 0xffffffc0ff088424 */ /* 0x000fe400078e00ff */
[----:B------:R-:W-:Y:S02]  /*0490*/  @!P1 FFMA R11, R3, 1.84467440737095516160e+19, RZ ;  /* 0x5f800000030b9823 */ /* 0x000fe400000000ff */
[----:B------:R-:W-:-:S07]  /*04a0*/  @!P1 VIADD R8, R8, 0x40 ;  /* 0x0000004008089836 */ /* 0x000fce0000000000 */
.L_x_3:
[----:B------:R-:W-:Y:S01]  /*04b0*/  LEA R0, R6, 0xc0800000, 0x17 ;  /* 0xc080000006007811 */ /* 0x000fe200078eb8ff */
[----:B------:R-:W-:Y:S01]  /*04c0*/  VIADD R5, R5, 0xffffff81 ;  /* 0xffffff8105057836 */ /* 0x000fe20000000000 */
[----:B------:R-:W-:Y:S03]  /*04d0*/  BSSY.RECONVERGENT B2, `(.L_x_8) ;  /* 0x0000035000027945 */ /* 0x000fe60003800200 */
[----:B------:R-:W-:Y:S02]  /*04e0*/  IMAD.IADD R11, R11, 0x1, -R0 ;  /* 0x000000010b0b7824 */ /* 0x000fe400078e0a00 */
[C---:B------:R-:W-:Y:S01]  /*04f0*/  IMAD R0, R5.reuse, -0x800000, R7 ;  /* 0xff80000005007824 */ /* 0x040fe200078e0207 */
[----:B------:R-:W-:Y:S01]  /*0500*/  IADD3 R5, PT, PT, R5, 0x7f, -R6 ;  /* 0x0000007f05057810 */ /* 0x000fe20007ffe806 */
[----:B------:R-:W0:Y:S01]  /*0510*/  MUFU.RCP R3, R11 ;  /* 0x0000000b00037308 */ /* 0x000e220000001000 */
[----:B------:R-:W-:-:S03]  /*0520*/  FADD.FTZ R9, -R11, -RZ ;  /* 0x800000ff0b097221 */ /* 0x000fc60000010100 */
[----:B------:R-:W-:Y:S02]  /*0530*/  IMAD.IADD R5, R5, 0x1, R8 ;  /* 0x0000000105057824 */ /* 0x000fe400078e0208 */
[----:B0-----:R-:W-:-:S04]  /*0540*/  FFMA R10, R3, R9, 1 ;  /* 0x3f800000030a7423 */ /* 0x001fc80000000009 */
[----:B------:R-:W-:-:S04]  /*0550*/  FFMA R12, R3, R10, R3 ;  /* 0x0000000a030c7223 */ /* 0x000fc80000000003 */
[----:B------:R-:W-:-:S04]  /*0560*/  FFMA R3, R0, R12, RZ ;  /* 0x0000000c00037223 */ /* 0x000fc800000000ff */
[----:B------:R-:W-:-:S04]  /*0570*/  FFMA R10, R9, R3, R0 ;  /* 0x00000003090a7223 */ /* 0x000fc80000000000 */
[----:B------:R-:W-:-:S04]  /*0580*/  FFMA R7, R12, R10, R3 ;  /* 0x0000000a0c077223 */ /* 0x000fc80000000003 */
[----:B------:R-:W-:-:S04]  /*0590*/  FFMA R10, R9, R7, R0 ;  /* 0x00000007090a7223 */ /* 0x000fc80000000000 */
[----:B------:R-:W-:-:S05]  /*05a0*/  FFMA R0, R12, R10, R7 ;  /* 0x0000000a0c007223 */ /* 0x000fca0000000007 */
[----:B------:R-:W-:-:S04]  /*05b0*/  SHF.R.U32.HI R3, RZ, 0x17, R0 ;  /* 0x00000017ff037819 */ /* 0x000fc80000011600 */
[----:B------:R-:W-:-:S05]  /*05c0*/  LOP3.LUT R3, R3, 0xff, RZ, 0xc0, !PT ;  /* 0x000000ff03037812 */ /* 0x000fca00078ec0ff */
[----:B------:R-:W-:-:S04]  /*05d0*/  IMAD.IADD R9, R3, 0x1, R5 ;  /* 0x0000000103097824 */ /* 0x000fc800078e0205 */
[----:B------:R-:W-:-:S05]  /*05e0*/  VIADD R3, R9, 0xffffffff ;  /* 0xffffffff09037836 */ /* 0x000fca0000000000 */
[----:B------:R-:W-:-:S13]  /*05f0*/  ISETP.GE.U32.AND P0, PT, R3, 0xfe, PT ;  /* 0x000000fe0300780c */ /* 0x000fda0003f06070 */
[----:B------:R-:W-:Y:S05]  /*0600*/  @!P0 BRA `(.L_x_9) ;  /* 0x0000000000808947 */ /* 0x000fea0003800000 */
[----:B------:R-:W-:-:S13]  /*0610*/  ISETP.GT.AND P0, PT, R9, 0xfe, PT ;  /* 0x000000fe0900780c */ /* 0x000fda0003f04270 */
[----:B------:R-:W-:Y:S05]  /*0620*/  @P0 BRA `(.L_x_10) ;  /* 0x00000000006c0947 */ /* 0x000fea0003800000 */
[----:B------:R-:W-:-:S13]  /*0630*/  ISETP.GE.AND P0, PT, R9, 0x1, PT ;  /* 0x000000010900780c */ /* 0x000fda0003f06270 */
[----:B------:R-:W-:Y:S05]  /*0640*/  @P0 BRA `(.L_x_11) ;  /* 0x0000000000740947 */ /* 0x000fea0003800000 */
[----:B------:R-:W-:Y:S02]  /*0650*/  ISETP.GE.AND P0, PT, R9, -0x18, PT ;  /* 0xffffffe80900780c */ /* 0x000fe40003f06270 */
[----:B------:R-:W-:-:S11]  /*0660*/  LOP3.LUT R0, R0, 0x80000000, RZ, 0xc0, !PT ;  /* 0x8000000000007812 */ /* 0x000fd600078ec0ff */
[----:B------:R-:W-:Y:S05]  /*0670*/  @!P0 BRA `(.L_x_11) ;  /* 0x0000000000688947 */ /* 0x000fea0003800000 */
[CCC-:B------:R-:W-:Y:S01]  /*0680*/  FFMA.RZ R3, R12.reuse, R10.reuse, R7.reuse ;  /* 0x0000000a0c037223 */ /* 0x1c0fe2000000c007 */
[C---:B------:R-:W-:Y:S02]  /*0690*/  VIADD R8, R9.reuse, 0x20 ;  /* 0x0000002009087836 */ /* 0x040fe40000000000 */
[CCC-:B------:R-:W-:Y:S01]  /*06a0*/  FFMA.RM R6, R12.reuse, R10.reuse, R7.reuse ;  /* 0x0000000a0c067223 */ /* 0x1c0fe20000004007 */
[----:B------:R-:W-:Y:S02]  /*06b0*/  ISETP.NE.AND P2, PT, R9, RZ, PT ;  /* 0x000000ff0900720c */ /* 0x000fe40003f45270 */
[----:B------:R-:W-:Y:S01]  /*06c0*/  LOP3.LUT R5, R3, 0x7fffff, RZ, 0xc0, !PT ;  /* 0x007fffff03057812 */ /* 0x000fe200078ec0ff */
[----:B------:R-:W-:Y:S01]  /*06d0*/  FFMA.RP R3, R12, R10, R7 ;  /* 0x0000000a0c037223 */ /* 0x000fe20000008007 */
[----:B------:R-:W-:Y:S01]  /*06e0*/  IMAD.MOV R7, RZ, RZ, -R9 ;  /* 0x000000ffff077224 */ /* 0x000fe200078e0a09 */
[----:B------:R-:W-:Y:S02]  /*06f0*/  ISETP.NE.AND P1, PT, R9, RZ, PT ;  /* 0x000000ff0900720c */ /* 0x000fe40003f25270 */
[----:B------:R-:W-:-:S02]  /*0700*/  LOP3.LUT R5, R5, 0x800000, RZ, 0xfc, !PT ;  /* 0x0080000005057812 */ /* 0x000fc400078efcff */
[----:B------:R-:W-:Y:S02]  /*0710*/  FSETP.NEU.FTZ.AND P0, PT, R3, R6, PT ;  /* 0x000000060300720b */ /* 0x000fe40003f1d000 */
[----:B------:R-:W-:Y:S02]  /*0720*/  SHF.L.U32 R8, R5, R8, RZ ;  /* 0x0000000805087219 */ /* 0x000fe400000006ff */
[----:B------:R-:W-:Y:S02]  /*0730*/  SEL R6, R7, RZ, P2 ;  /* 0x000000ff07067207 */ /* 0x000fe40001000000 */
[----:B------:R-:W-:Y:S02]  /*0740*/  ISETP.NE.AND P1, PT, R8, RZ, P1 ;  /* 0x000000ff0800720c */ /* 0x000fe40000f25270 */
[----:B------:R-:W-:Y:S02]  /*0750*/  SHF.R.U32.HI R6, RZ, R6, R5 ;  /* 0x00000006ff067219 */ /* 0x000fe40000011605 */
[----:B------:R-:W-:-:S02]  /*0760*/  PLOP3.LUT P0, PT, P0, P1, PT, 0xf8, 0x8f ;  /* 0x00000000008f781c */ /* 0x000fc40000703f70 */
[----:B------:R-:W-:Y:S02]  /*0770*/  SHF.R.U32.HI R8, RZ, 0x1, R6 ;  /* 0x00000001ff087819 */ /* 0x000fe40000011606 */
[----:B------:R-:W-:-:S04]  /*0780*/  SEL R3, RZ, 0x1, !P0 ;  /* 0x00000001ff037807 */ /* 0x000fc80004000000 */
[----:B------:R-:W-:-:S04]  /*0790*/  LOP3.LUT R3, R3, 0x1, R8, 0xf8, !PT ;  /* 0x0000000103037812 */ /* 0x000fc800078ef808 */
[----:B------:R-:W-:-:S05]  /*07a0*/  LOP3.LUT R3, R3, R6, RZ, 0xc0, !PT ;  /* 0x0000000603037212 */ /* 0x000fca00078ec0ff */
[----:B------:R-:W-:-:S05]  /*07b0*/  IMAD.IADD R3, R8, 0x1, R3 ;  /* 0x0000000108037824 */ /* 0x000fca00078e0203 */
[----:B------:R-:W-:Y:S01]  /*07c0*/  LOP3.LUT R0, R3, R0, RZ, 0xfc, !PT ;  /* 0x0000000003007212 */ /* 0x000fe200078efcff */
[----:B------:R-:W-:Y:S06]  /*07d0*/  BRA `(.L_x_11) ;  /* 0x0000000000107947 */ /* 0x000fec0003800000 */
.L_x_10:
[----:B------:R-:W-:-:S04]  /*07e0*/  LOP3.LUT R0, R0, 0x80000000, RZ, 0xc0, !PT ;  /* 0x8000000000007812 */ /* 0x000fc800078ec0ff */
[----:B------:R-:W-:Y:S01]  /*07f0*/  LOP3.LUT R0, R0, 0x7f800000, RZ, 0xfc, !PT ;  /* 0x7f80000000007812 */ /* 0x000fe200078efcff */
[----:B------:R-:W-:Y:S06]  /*0800*/  BRA `(.L_x_11) ;  /* 0x0000000000047947 */ /* 0x000fec0003800000 */
.L_x_9:
[----:B------:R-:W-:-:S07]  /*0810*/  IMAD R0, R5, 0x800000, R0 ;  /* 0x0080000005007824 */ /* 0x000fce00078e0200 */
.L_x_11:
[----:B------:R-:W-:Y:S05]  /*0820*/  BSYNC.RECONVERGENT B2 ;  /* 0x0000000000027941 */ /* 0x000fea0003800200 */
.L_x_8:
[----:B------:R-:W-:Y:S05]  /*0830*/  BRA `(.L_x_12) ;  /* 0x0000000000207947 */ /* 0x000fea0003800000 */
.L_x_7:
[----:B------:R-:W-:-:S04]  /*0840*/  LOP3.LUT R0, R11, 0x80000000, R7, 0x48, !PT ;  /* 0x800000000b007812 */ /* 0x000fc800078e4807 */
[----:B------:R-:W-:Y:S01]  /*0850*/  LOP3.LUT R0, R0, 0x7f800000, RZ, 0xfc, !PT ;  /* 0x7f80000000007812 */ /* 0x000fe200078efcff */
[----:B------:R-:W-:Y:S06]  /*0860*/  BRA `(.L_x_12) ;  /* 0x0000000000147947 */ /* 0x000fec0003800000 */
.L_x_6:
[----:B------:R-:W-:Y:S01]  /*0870*/  LOP3.LUT R0, R11, 0x80000000, R7, 0x48, !PT ;  /* 0x800000000b007812 */ /* 0x000fe200078e4807 */
[----:B------:R-:W-:Y:S06]  /*0880*/  BRA `(.L_x_12) ;  /* 0x00000000000c7947 */ /* 0x000fec0003800000 */
.L_x_5:
[----:B------:R-:W0:Y:S01]  /*0890*/  MUFU.RSQ R0, -QNAN ;  /* 0xffc0000000007908 */ /* 0x000e220000001400 */
[----:B------:R-:W-:Y:S05]  /*08a0*/  BRA `(.L_x_12) ;  /* 0x0000000000047947 */ /* 0x000fea0003800000 */
.L_x_4:
[----:B------:R-:W-:-:S07]  /*08b0*/  FADD.FTZ R0, R0, R3 ;  /* 0x0000000300007221 */ /* 0x000fce0000010000 */
.L_x_12:
[----:B------:R-:W-:Y:S05]  /*08c0*/  BSYNC.RECONVERGENT B1 ;  /* 0x0000000000017941 */ /* 0x000fea0003800200 */
.L_x_2:
[----:B------:R-:W-:-:S04]  /*08d0*/  IMAD.MOV.U32 R5, RZ, RZ, 0x0 ;  /* 0x00000000ff057424 */ /* 0x000fc800078e00ff */
[----:B0-----:R-:W-:Y:S05]  /*08e0*/  RET.REL.NODEC R4 `(_Z6mse_fbPKfS0_PfS1_i) ;  /* 0xfffffff404c47950 */ /* 0x001fea0003c3ffff */
.L_x_13:
[----:B------:R-:W-:-:S00]  /*08f0*/  BRA `(.L_x_13) ;  /* 0xfffffffc00fc7947 */ /* 0x000fc0000383ffff */
[----:B------:R-:W-:-:S00]  /*0900*/  NOP ;  /* 0x0000000000007918 */ /* 0x000fc00000000000 */
[----:B------:R-:W-:-:S00]  /*0910*/  NOP ;  /* 0x0000000000007918 */ /* 0x000fc00000000000 */
[----:B------:R-:W-:-:S00]  /*0920*/  NOP ;  /* 0x0000000000007918 */ /* 0x000fc00000000000 */
[----:B------:R-:W-:-:S00]  /*0930*/  NOP ;  /* 0x0000000000007918 */ /* 0x000fc00000000000 */
[----:B------:R-:W-:-:S00]  /*0940*/  NOP ;  /* 0x0000000000007918 */ /* 0x000fc00000000000 */
[----:B------:R-:W-:-:S00]  /*0950*/  NOP ;  /* 0x0000000000007918 */ /* 0x000fc00000000000 */
[----:B------:R-:W-:-:S00]  /*0960*/  NOP ;  /* 0x0000000000007918 */ /* 0x000fc00000000000 */
[----:B------:R-:W-:-:S00]  /*0970*/  NOP ;  /* 0x0000000000007918 */ /* 0x000fc00000000000 */
.L_x_29:


//--------------------- .text._Z8mse_gradPKfS0_Pfi --------------------------
	.section	.text._Z8mse_gradPKfS0_Pfi,"ax",@progbits
	.align	128
        .global         _Z8mse_gradPKfS0_Pfi
        .type           _Z8mse_gradPKfS0_Pfi,@function
        .size           _Z8mse_gradPKfS0_Pfi,(.L_x_30 - _Z8mse_gradPKfS0_Pfi)
        .other          _Z8mse_gradPKfS0_Pfi,@"STO_CUDA_ENTRY STV_DEFAULT"
_Z8mse_gradPKfS0_Pfi:
.text._Z8mse_gradPKfS0_Pfi:
        /* <DEDUP_REMOVED lines=10> */
[----:B------:R-:W2:Y:S01]  /*00a0*/  LDC.64 R4, c[0x0][0x380] ;  /* 0x0000e000ff047b82 */ /* 0x000ea20000000a00 */
[----:B0-----:R-:W-:-:S06]  /*00b0*/  IMAD.WIDE R6, R2, 0x4, R6 ;  /* 0x0000000402067825 */ /* 0x001fcc00078e0206 */
[----:B-1----:R-:W3:Y:S01]  /*00c0*/  LDG.E R7, desc[UR4][R6.64] ;  /* 0x0000000406077981 */ /* 0x002ee2000c1e1900 */
[----:B--2---:R-:W-:-:S05]  /*00d0*/  IMAD.WIDE R4, R2, 0x4, R4 ;  /* 0x0000000402047825 */ /* 0x004fca00078e0204 */
[----:B------:R-:W3:Y:S01]  /*00e0*/  LDG.E R0, desc[UR4][R4.64] ;  /* 0x0000000404007981 */ /* 0x000ee2000c1e1900 */
[----:B------:R-:W-:-:S04]  /*00f0*/  I2FP.F32.S32 R3, UR6 ;  /* 0x0000000600037c45 */ /* 0x000fc80008201400 */
[----:B------:R-:W0:Y:S01]  /*0100*/  MUFU.RCP R8, R3 ;  /* 0x0000000300087308 */ /* 0x000e220000001000 */
[----:B------:R-:W-:Y:S01]  /*0110*/  BSSY.RECONVERGENT B0, `(.L_x_14) ;  /* 0x000000c000007945 */ /* 0x000fe20003800200 */
[----:B0-----:R-:W-:-:S04]  /*0120*/  FFMA R9, -R3, R8, 1 ;  /* 0x3f80000003097423 */ /* 0x001fc80000000108 */
[----:B------:R-:W-:Y:S01]  /*0130*/  FFMA R9, R8, R9, R8 ;  /* 0x0000000908097223 */ /* 0x000fe20000000008 */
[----:B---3--:R-:W-:-:S04]  /*0140*/  FADD R0, R0, -R7 ;  /* 0x8000000700007221 */ /* 0x008fc80000000000 */
[----:B------:R-:W0:Y:S01]  /*0150*/  FCHK P0, R0, R3 ;  /* 0x0000000300007302 */ /* 0x000e220000000000 */
[----:B------:R-:W-:-:S04]  /*0160*/  FFMA R8, R0, R9, RZ ;  /* 0x0000000900087223 */ /* 0x000fc800000000ff */
[----:B------:R-:W-:-:S04]  /*0170*/  FFMA R10, -R3, R8, R0 ;  /* 0x00000008030a7223 */ /* 0x000fc80000000100 */
[----:B------:R-:W-:Y:S01]  /*0180*/  FFMA R9, R9, R10, R8 ;  /* 0x0000000a09097223 */ /* 0x000fe20000000008 */
[----:B0-----:R-:W-:Y:S06]  /*0190*/  @!P0 BRA `(.L_x_15) ;  /* 0x00000000000c8947 */ /* 0x001fec0003800000 */
[----:B------:R-:W-:-:S07]  /*01a0*/  MOV R4, 0x1c0 ;  /* 0x000001c000047802 */ /* 0x000fce0000000f00 */
[----:B------:R-:W-:Y:S05]  /*01b0*/  CALL.REL.NOINC `($__internal_1_$__cuda_sm3x_div_rn_noftz_f32_slowpath) ;  /* 0x0000000000187944 */ /* 0x000fea0003c00000 */
[----:B------:R-:W-:-:S07]  /*01c0*/  IMAD.MOV.U32 R9, RZ, RZ, R0 ;  /* 0x000000ffff097224 */ /* 0x000fce00078e0000 */
.L_x_15:
[----:B------:R-:W-:Y:S05]  /*01d0*/  BSYNC.RECONVERGENT B0 ;  /* 0x0000000000007941 */ /* 0x000fea0003800200 */
.L_x_14:
[----:B------:R-:W0:Y:S02]  /*01e0*/  LDC.64 R4, c[0x0][0x390] ;  /* 0x0000e400ff047b82 */ /* 0x000e240000000a00 */
[----:B0-----:R-:W-:-:S05]  /*01f0*/  IMAD.WIDE R2, R2, 0x4, R4 ;  /* 0x0000000402027825 */ /* 0x001fca00078e0204 */
[----:B------:R-:W-:Y:S01]  /*0200*/  STG.E desc[UR4][R2.64], R9 ;  /* 0x0000000902007986 */ /* 0x000fe2000c101904 */
[----:B------:R-:W-:Y:S05]  /*0210*/  EXIT ;  /* 0x000000000000794d */ /* 0x000fea0003800000 */
        .weak           $__internal_1_$__cuda_sm3x_div_rn_noftz_f32_slowpath
        .type           $__internal_1_$__cuda_sm3x_div_rn_noftz_f32_slowpath,@function
        .size           $__internal_1_$__cuda_sm3x_div_rn_noftz_f32_slowpath,(.L_x_30 - $__internal_1_$__cuda_sm3x_div_rn_noftz_f32_slowpath)
$__internal_1_$__cuda_sm3x_div_rn_noftz_f32_slowpath:
[--C-:B------:R-:W-:Y:S01]  /*0220*/  SHF.R.U32.HI R6, RZ, 0x17, R3.reuse ;  /* 0x00000017ff067819 */ /* 0x100fe20000011603 */
[----:B------:R-:W-:Y:S01]  /*0230*/  BSSY.RECONVERGENT B1, `(.L_x_16) ;  /* 0x0000064000017945 */ /* 0x000fe20003800200 */
[--C-:B------:R-:W-:Y:S01]  /*0240*/  SHF.R.U32.HI R5, RZ, 0x17, R0.reuse ;  /* 0x00000017ff057819 */ /* 0x100fe20000011600 */
[----:B------:R-:W-:Y:S01]  /*0250*/  IMAD.MOV.U32 R7, RZ, RZ, R0 ;  /* 0x000000ffff077224 */ /* 0x000fe200078e0000 */
[----:B------:R-:W-:Y:S01]  /*0260*/  LOP3.LUT R6, R6, 0xff, RZ, 0xc0, !PT ;  /* 0x000000ff06067812 */ /* 0x000fe200078ec0ff */
[----:B------:R-:W-:Y:S01]  /*0270*/  IMAD.MOV.U32 R8, RZ, RZ, R3 ;  /* 0x000000ffff087224 */ /* 0x000fe200078e0003 */
[----:B------:R-:W-:-:S03]  /*0280*/  LOP3.LUT R5, R5, 0xff, RZ, 0xc0, !PT ;  /* 0x000000ff05057812 */ /* 0x000fc600078ec0ff */
[----:B------:R-:W-:Y:S02]  /*0290*/  VIADD R11, R6, 0xffffffff ;  /* 0xffffffff060b7836 */ /* 0x000fe40000000000 */
[----:B------:R-:W-:-:S03]  /*02a0*/  VIADD R10, R5, 0xffffffff ;  /* 0xffffffff050a7836 */ /* 0x000fc60000000000 */
[----:B------:R-:W-:-:S04]  /*02b0*/  ISETP.GT.U32.AND P0, PT, R11, 0xfd, PT ;  /* 0x000000fd0b00780c */ /* 0x000fc80003f04070 */
[----:B------:R-:W-:-:S13]  /*02c0*/  ISETP.GT.U32.OR P0, PT, R10, 0xfd, P0 ;  /* 0x000000fd0a00780c */ /* 0x000fda0000704470 */
[----:B------:R-:W-:Y:S01]  /*02d0*/  @!P0 IMAD.MOV.U32 R9, RZ, RZ, RZ ;  /* 0x000000ffff098224 */ /* 0x000fe200078e00ff */
[----:B------:R-:W-:Y:S06]  /*02e0*/  @!P0 BRA `(.L_x_17) ;  /* 0x00000000005c8947 */ /* 0x000fec0003800000 */
[----:B------:R-:W-:Y:S02]  /*02f0*/  FSETP.GTU.FTZ.AND P0, PT, |R0|, +INF , PT ;  /* 0x7f8000000000780b */ /* 0x000fe40003f1c200 */
        /* <DEDUP_REMOVED lines=22> */
.L_x_17:
[----:B------:R-:W-:Y:S01]  /*0460*/  LEA R3, R6, 0xc0800000, 0x17 ;  /* 0xc080000006037811 */ /* 0x000fe200078eb8ff */
[----:B------:R-:W-:Y:S01]  /*0470*/  VIADD R5, R5, 0xffffff81 ;  /* 0xffffff8105057836 */ /* 0x000fe20000000000 */
[----:B------:R-:W-:Y:S03]  /*0480*/  BSSY.RECONVERGENT B2, `(.L_x_22) ;  /* 0x0000035000027945 */ /* 0x000fe60003800200 */
[----:B------:R-:W-:Y:S01]  /*0490*/  IMAD.IADD R3, R8, 0x1, -R3 ;  /* 0x0000000108037824 */ /* 0x000fe200078e0a03 */
[C---:B------:R-:W-:Y:S01]  /*04a0*/  IADD3 R6, PT, PT, R5.reuse, 0x7f, -R6 ;  /* 0x0000007f05067810 */ /* 0x040fe20007ffe806 */
[----:B------:R-:W-:Y:S02]  /*04b0*/  IMAD R0, R5, -0x800000, R7 ;  /* 0xff80000005007824 */ /* 0x000fe400078e0207 */
[----:B------:R-:W0:Y:S01]  /*04c0*/  MUFU.RCP R8, R3 ;  /* 0x0000000300087308 */ /* 0x000e220000001000 */
[----:B------:R-:W-:Y:S01]  /*04d0*/  FADD.FTZ R11, -R3, -RZ ;  /* 0x800000ff030b7221 */ /* 0x000fe20000010100 */
[----:B------:R-:W-:-:S03]  /*04e0*/  IMAD.IADD R6, R6, 0x1, R9 ;  /* 0x0000000106067824 */ /* 0x000fc600078e0209 */
        /* <DEDUP_REMOVED lines=21> */
[CCC-:B------:R-:W-:Y:S01]  /*0640*/  FFMA.RM R6, R10.reuse, R8.reuse, R7.reuse ;  /* 0x000000080a067223 */ /* 0x1c0fe20000004007 */
[C---:B------:R-:W-:Y:S02]  /*0650*/  ISETP.NE.AND P2, PT, R9.reuse, RZ, PT ;  /* 0x000000ff0900720c */ /* 0x040fe40003f45270 */
[----:B------:R-:W-:Y:S02]  /*0660*/  ISETP.NE.AND P1, PT, R9, RZ, PT ;  /* 0x000000ff0900720c */ /* 0x000fe40003f25270 */
[----:B------:R-:W-:Y:S01]  /*0670*/  LOP3.LUT R5, R3, 0x7fffff, RZ, 0xc0, !PT ;  /* 0x007fffff03057812 */ /* 0x000fe200078ec0ff */
[----:B------:R-:W-:Y:S01]  /*0680*/  FFMA.RP R3, R10, R8, R7 ;  /* 0x000000080a037223 */ /* 0x000fe20000008007 */
[----:B------:R-:W-:Y:S02]  /*0690*/  VIADD R8, R9, 0x20 ;  /* 0x0000002009087836 */ /* 0x000fe40000000000 */
[----:B------:R-:W-:Y:S01]  /*06a0*/  LOP3.LUT R5, R5, 0x800000, RZ, 0xfc, !PT ;  /* 0x0080000005057812 */ /* 0x000fe200078efcff */
[----:B------:R-:W-:Y:S01]  /*06b0*/  IMAD.MOV R7, RZ, RZ, -R9 ;  /* 0x000000ffff077224 */ /* 0x000fe200078e0a09 */
[----:B------:R-:W-:-:S02]  /*06c0*/  FSETP.NEU.FTZ.AND P0, PT, R3, R6, PT ;  /* 0x000000060300720b */ /* 0x000fc40003f1d000 */
[----:B------:R-:W-:Y:S02]  /*06d0*/  SHF.L.U32 R8, R5, R8, RZ ;  /* 0x0000000805087219 */ /* 0x000fe400000006ff */
[----:B------:R-:W-:Y:S02]  /*06e0*/  SEL R6, R7, RZ, P2 ;  /* 0x000000ff07067207 */ /* 0x000fe40001000000 */
[----:B------:R-:W-:Y:S02]  /*06f0*/  ISETP.NE.AND P1, PT, R8, RZ, P1 ;  /* 0x000000ff0800720c */ /* 0x000fe40000f25270 */
[----:B------:R-:W-:Y:S02]  /*0700*/  SHF.R.U32.HI R6, RZ, R6, R5 ;  /* 0x00000006ff067219 */ /* 0x000fe40000011605 */
[----:B------:R-:W-:Y:S02]  /*0710*/  PLOP3.LUT P0, PT, P0, P1, PT, 0xf8, 0x8f ;  /* 0x00000000008f781c */ /* 0x000fe40000703f70 */
[----:B------:R-:W-:-:S02]  /*0720*/  SHF.R.U32.HI R8, RZ, 0x1, R6 ;  /* 0x00000001ff087819 */ /* 0x000fc40000011606 */
[----:B------:R-:W-:-:S04]  /*0730*/  SEL R3, RZ, 0x1, !P0 ;  /* 0x00000001ff037807 */ /* 0x000fc80004000000 */
[----:B------:R-:W-:-:S04]  /*0740*/  LOP3.LUT R3, R3, 0x1, R8, 0xf8, !PT ;  /* 0x0000000103037812 */ /* 0x000fc800078ef808 */
[----:B------:R-:W-:-:S05]  /*0750*/  LOP3.LUT R3, R3, R6, RZ, 0xc0, !PT ;  /* 0x0000000603037212 */ /* 0x000fca00078ec0ff */
[----:B------:R-:W-:-:S05]  /*0760*/  IMAD.IADD R3, R8, 0x1, R3 ;  /* 0x0000000108037824 */ /* 0x000fca00078e0203 */
[----:B------:R-:W-:Y:S01]  /*0770*/  LOP3.LUT R0, R3, R0, RZ, 0xfc, !PT ;  /* 0x0000000003007212 */ /* 0x000fe200078efcff */
[----:B------:R-:W-:Y:S06]  /*0780*/  BRA `(.L_x_25) ;  /* 0x0000000000107947 */ /* 0x000fec0003800000 */
.L_x_24:
[----:B------:R-:W-:-:S04]  /*0790*/  LOP3.LUT R0, R0, 0x80000000, RZ, 0xc0, !PT ;  /* 0x8000000000007812 */ /* 0x000fc800078ec0ff */
[----:B------:R-:W-:Y:S01]  /*07a0*/  LOP3.LUT R0, R0, 0x7f800000, RZ, 0xfc, !PT ;  /* 0x7f80000000007812 */ /* 0x000fe200078efcff */
[----:B------:R-:W-:Y:S06]  /*07b0*/  BRA `(.L_x_25) ;  /* 0x0000000000047947 */ /* 0x000fec0003800000 */
.L_x_23:
[----:B------:R-:W-:-:S07]  /*07c0*/  IMAD R0, R6, 0x800000, R0 ;  /* 0x0080000006007824 */ /* 0x000fce00078e0200 */
.L_x_25:
[----:B------:R-:W-:Y:S05]  /*07d0*/  BSYNC.RECONVERGENT B2 ;  /* 0x0000000000027941 */ /* 0x000fea0003800200 */
.L_x_22:
[----:B------:R-:W-:Y:S05]  /*07e0*/  BRA `(.L_x_26) ;  /* 0x0000000000207947 */ /* 0x000fea0003800000 */
.L_x_21:
[----:B------:R-:W-:-:S04]  /*07f0*/  LOP3.LUT R0, R8, 0x80000000, R7, 0x48, !PT ;  /* 0x8000000008007812 */ /* 0x000fc800078e4807 */
[----:B------:R-:W-:Y:S01]  /*0800*/  LOP3.LUT R0, R0, 0x7f800000, RZ, 0xfc, !PT ;  /* 0x7f80000000007812 */ /* 0x000fe200078efcff */
[----:B------:R-:W-:Y:S06]  /*0810*/  BRA `(.L_x_26) ;  /* 0x0000000000147947 */ /* 0x000fec0003800000 */
.L_x_20:
[----:B------:R-:W-:Y:S01]  /*0820*/  LOP3.LUT R0, R8, 0x80000000, R7, 0x48, !PT ;  /* 0x8000000008007812 */ /* 0x000fe200078e4807 */
[----:B------:R-:W-:Y:S06]  /*0830*/  BRA `(.L_x_26) ;  /* 0x00000000000c7947 */ /* 0x000fec0003800000 */
.L_x_19:
[----:B------:R-:W0:Y:S01]  /*0840*/  MUFU.RSQ R0, -QNAN ;  /* 0xffc0000000007908 */ /* 0x000e220000001400 */
[----:B------:R-:W-:Y:S05]  /*0850*/  BRA `(.L_x_26) ;  /* 0x0000000000047947 */ /* 0x000fea0003800000 */
.L_x_18:
[----:B------:R-:W-:-:S07]  /*0860*/  FADD.FTZ R0, R0, R3 ;  /* 0x0000000300007221 */ /* 0x000fce0000010000 */
.L_x_26:
[----:B------:R-:W-:Y:S05]  /*0870*/  BSYNC.RECONVERGENT B1 ;  /* 0x0000000000017941 */ /* 0x000fea0003800200 */
.L_x_16:
[----:B------:R-:W-:-:S04]  /*0880*/  IMAD.MOV.U32 R5, RZ, RZ, 0x0 ;  /* 0x00000000ff057424 */ /* 0x000fc800078e00ff */
[----:B0-----:R-:W-:Y:S05]  /*0890*/  RET.REL.NODEC R4 `(_Z8mse_gradPKfS0_Pfi) ;  /* 0xfffffff404d87950 */ /* 0x001fea0003c3ffff */
.L_x_27:
        /* <DEDUP_REMOVED lines=14> */
.L_x_30:


//--------------------- .text._Z8mse_lossPKfS0_Pfi --------------------------
	.section	.text._Z8mse_lossPKfS0_Pfi,"ax",@progbits
	.align	128
        .global         _Z8mse_lossPKfS0_Pfi
        .type           _Z8mse_lossPKfS0_Pfi,@function
        .size           _Z8mse_lossPKfS0_Pfi,(.L_x_33 - _Z8mse_lossPKfS0_Pfi)
        .other          _Z8mse_lossPKfS0_Pfi,@"STO_CUDA_ENTRY STV_DEFAULT"
_Z8mse_lossPKfS0_Pfi:
.text._Z8mse_lossPKfS0_Pfi:
        /* <DEDUP_REMOVED lines=14> */
[----:B--2---:R-:W-:-:S06]  /*00e0*/  IMAD.WIDE R4, R9, 0x4, R4 ;  /* 0x0000000409047825 */ /* 0x004fcc00078e0204 */
[----:B------:R-:W4:Y:S01]  /*00f0*/  LDG.E R5, desc[UR4][R4.64] ;  /* 0x0000000404057981 */ /* 0x000f22000c1e1900 */
[----:B---3--:R-:W-:-:S04]  /*0100*/  IMAD.WIDE R6, R9, 0x4, R6 ;  /* 0x0000000409067825 */ /* 0x008fc800078e0206 */
[----:B----4-:R-:W-:-:S04]  /*0110*/  FADD R0, R2, -R5 ;  /* 0x8000000502007221 */ /* 0x010fc80000000000 */
[----:B------:R-:W-:-:S04]  /*0120*/  FMUL R11, R0, 0.5 ;  /* 0x3f000000000b7820 */ /* 0x000fc80000400000 */
[----:B------:R-:W-:-:S05]  /*0130*/  FMUL R11, R0, R11 ;  /* 0x0000000b000b7220 */ /* 0x000fca0000400000 */
[----:B------:R-:W-:Y:S01]  /*0140*/  STG.E desc[UR4][R6.64], R11 ;  /* 0x0000000b06007986 */ /* 0x000fe2000c101904 */
[----:B------:R-:W-:Y:S05]  /*0150*/  EXIT ;  /* 0x000000000000794d */ /* 0x000fea0003800000 */
.L_x_28:
        /* <DEDUP_REMOVED lines=10> */
.L_x_33:


//--------------------- .nv.shared.reserved.0     --------------------------
	.section	.nv.shared.reserved.0,"aw",@nobits
	.weak		__nv_reservedSMEM_offset_0_alias
	.size		__nv_reservedSMEM_offset_0_alias, 0, 64
	.other		__nv_reservedSMEM_offset_0_alias,@"STO_CUDA_RESERVED_SHARED STV_DEFAULT"
__nv_reservedSMEM_offset_0_alias:
	.zero		0
	.zero		64


//--------------------- .nv.constant0._Z6mse_fbPKfS0_PfS1_i --------------------------
	.section	.nv.constant0._Z6mse_fbPKfS0_PfS1_i,"a",@progbits
	.sectionflags	@""
	.align	4
.nv.constant0._Z6mse_fbPKfS0_PfS1_i:
	.zero		932


//--------------------- .nv.constant0._Z8mse_gradPKfS0_Pfi --------------------------
	.section	.nv.constant0._Z8mse_gradPKfS0_Pfi,"a",@progbits
	.sectionflags	@""
	.align	4
.nv.constant0._Z8mse_gradPKfS0_Pfi:
	.zero		924


//--------------------- .nv.constant0._Z8mse_lossPKfS0_Pfi --------------------------
	.section	.nv.constant0._Z8mse_lossPKfS0_Pfi,"a",@progbits
	.sectionflags	@""
	.align	4
.nv.constant0._Z8mse_lossPKfS0_Pfi:
	.zero		924


//--------------------- SYMBOLS --------------------------

	.type		.nv.reservedSmem.offset0,@object
	.size		.nv.reservedSmem.offset0,0x4
